	.headerflags	@"EF_CUDA_TEXMODE_UNIFIED EF_CUDA_64BIT_ADDRESS EF_CUDA_ACCELERATORS EF_CUDA_SM90 EF_CUDA_VIRTUAL_SM(EF_CUDA_SM90)"
	.elftype	@"ET_EXEC"


//--------------------- .nv.info                  --------------------------
	.section	.nv.info,"",@"SHT_CUDA_INFO"
	.align	4


	//----- nvinfo : EIATTR_REGCOUNT
	.align		4
        /*0000*/ 	.byte	0x04, 0x2f
        /*0002*/ 	.short	(.L_2 - .L_1)
	.align		4
.L_1:
        /*0004*/ 	.word	index@(triton_)
        /*0008*/ 	.word	0x0000001c


	//----- nvinfo : EIATTR_MIN_STACK_SIZE
	.align		4
.L_2:
        /*000c*/ 	.byte	0x04, 0x12
        /*000e*/ 	.short	(.L_4 - .L_3)
	.align		4
.L_3:
        /*0010*/ 	.word	index@(triton_)
        /*0014*/ 	.word	0x00000000


	//----- nvinfo : EIATTR_FRAME_SIZE
	.align		4
.L_4:
        /*0018*/ 	.byte	0x04, 0x11
        /*001a*/ 	.short	(.L_6 - .L_5)
	.align		4
.L_5:
        /*001c*/ 	.word	index@(triton_)
        /*0020*/ 	.word	0x00000000


	//----- nvinfo : EIATTR_MIN_STACK_SIZE
	.align		4
.L_6:
        /*0024*/ 	.byte	0x04, 0x12
        /*0026*/ 	.short	(.L_8 - .L_7)
	.align		4
.L_7:
        /*0028*/ 	.word	index@(triton_)
        /*002c*/ 	.word	0x00000000
.L_8:


//--------------------- .nv.info.triton_          --------------------------
	.section	.nv.info.triton_,"",@"SHT_CUDA_INFO"
	.sectionflags	@""
	.align	4


	//----- nvinfo : EIATTR_CUDA_API_VERSION
	.align		4
        /*0000*/ 	.byte	0x04, 0x37
        /*0002*/ 	.short	(.L_10 - .L_9)
.L_9:
        /*0004*/ 	.word	0x0000007c


	//----- nvinfo : EIATTR_KPARAM_INFO
	.align		4
.L_10:
        /*0008*/ 	.byte	0x04, 0x17
        /*000a*/ 	.short	(.L_12 - .L_11)
.L_11:
        /*000c*/ 	.word	0x00000000
        /*0010*/ 	.short	0x000a
        /*0012*/ 	.short	0x004c
        /*0014*/ 	.byte	0x00, 0xf0, 0x11, 0x00


	//----- nvinfo : EIATTR_KPARAM_INFO
	.align		4
.L_12:
        /*0018*/ 	.byte	0x04, 0x17
        /*001a*/ 	.short	(.L_14 - .L_13)
.L_13:
        /*001c*/ 	.word	0x00000000
        /*0020*/ 	.short	0x0009
        /*0022*/ 	.short	0x0048
        /*0024*/ 	.byte	0x00, 0xf0, 0x11, 0x00


	//----- nvinfo : EIATTR_KPARAM_INFO
	.align		4
.L_14:
        /*0028*/ 	.byte	0x04, 0x17
        /*002a*/ 	.short	(.L_16 - .L_15)
.L_15:
        /*002c*/ 	.word	0x00000000
        /*0030*/ 	.short	0x0008
        /*0032*/ 	.short	0x0040
        /*0034*/ 	.byte	0x00, 0xf0, 0x21, 0x00


	//----- nvinfo : EIATTR_KPARAM_INFO
	.align		4
.L_16:
        /*0038*/ 	.byte	0x04, 0x17
        /*003a*/ 	.short	(.L_18 - .L_17)
.L_17:
        /*003c*/ 	.word	0x00000000
        /*0040*/ 	.short	0x0007
        /*0042*/ 	.short	0x0038
        /*0044*/ 	.byte	0x00, 0xf0, 0x21, 0x00


	//----- nvinfo : EIATTR_KPARAM_INFO
	.align		4
.L_18:
        /*0048*/ 	.byte	0x04, 0x17
        /*004a*/ 	.short	(.L_20 - .L_19)
.L_19:
        /*004c*/ 	.word	0x00000000
        /*0050*/ 	.short	0x0006
        /*0052*/ 	.short	0x0030
        /*0054*/ 	.byte	0x00, 0xf0, 0x21, 0x00


	//----- nvinfo : EIATTR_KPARAM_INFO
	.align		4
.L_20:
        /*0058*/ 	.byte	0x04, 0x17
        /*005a*/ 	.short	(.L_22 - .L_21)
.L_21:
        /*005c*/ 	.word	0x00000000
        /*0060*/ 	.short	0x0005
        /*0062*/ 	.short	0x0028
        /*0064*/ 	.byte	0x00, 0xf0, 0x21, 0x00


	//----- nvinfo : EIATTR_KPARAM_INFO
	.align		4
.L_22:
        /*0068*/ 	.byte	0x04, 0x17
        /*006a*/ 	.short	(.L_24 - .L_23)
.L_23:
        /*006c*/ 	.word	0x00000000
        /*0070*/ 	.short	0x0004
        /*0072*/ 	.short	0x0020
        /*0074*/ 	.byte	0x00, 0xf0, 0x21, 0x00


	//----- nvinfo : EIATTR_KPARAM_INFO
	.align		4
.L_24:
        /*0078*/ 	.byte	0x04, 0x17
        /*007a*/ 	.short	(.L_26 - .L_25)
.L_25:
        /*007c*/ 	.word	0x00000000
        /*0080*/ 	.short	0x0003
        /*0082*/ 	.short	0x0018
        /*0084*/ 	.byte	0x00, 0xf0, 0x21, 0x00


	//----- nvinfo : EIATTR_KPARAM_INFO
	.align		4
.L_26:
        /*0088*/ 	.byte	0x04, 0x17
        /*008a*/ 	.short	(.L_28 - .L_27)
.L_27:
        /*008c*/ 	.word	0x00000000
        /*0090*/ 	.short	0x0002
        /*0092*/ 	.short	0x0010
        /*0094*/ 	.byte	0x00, 0xf0, 0x21, 0x00


	//----- nvinfo : EIATTR_KPARAM_INFO
	.align		4
.L_28:
        /*0098*/ 	.byte	0x04, 0x17
        /*009a*/ 	.short	(.L_30 - .L_29)
.L_29:
        /*009c*/ 	.word	0x00000000
        /*00a0*/ 	.short	0x0001
        /*00a2*/ 	.short	0x0008
        /*00a4*/ 	.byte	0x00, 0xf0, 0x21, 0x00


	//----- nvinfo : EIATTR_KPARAM_INFO
	.align		4
.L_30:
        /*00a8*/ 	.byte	0x04, 0x17
        /*00aa*/ 	.short	(.L_32 - .L_31)
.L_31:
        /*00ac*/ 	.word	0x00000000
        /*00b0*/ 	.short	0x0000
        /*00b2*/ 	.short	0x0000
        /*00b4*/ 	.byte	0x00, 0xf0, 0x21, 0x00


	//----- nvinfo : EIATTR_SPARSE_MMA_MASK
	.align		4
.L_32:
        /*00b8*/ 	.byte	0x03, 0x50
        /*00ba*/ 	.short	0x0000


	//----- nvinfo : EIATTR_MAXREG_COUNT
	.align		4
        /*00bc*/ 	.byte	0x03, 0x1b
        /*00be*/ 	.short	0x00ff


	//----- nvinfo : EIATTR_EXIT_INSTR_OFFSETS
	.align		4
        /*00c0*/ 	.byte	0x04, 0x1c
        /*00c2*/ 	.short	(.L_34 - .L_33)


	//   ....[0]....
.L_33:
        /*00c4*/ 	.word	0x00000770


	//   ....[1]....
        /*00c8*/ 	.word	0x00000790


	//----- nvinfo : EIATTR_MAX_THREADS
	.align		4
.L_34:
        /*00cc*/ 	.byte	0x04, 0x05
        /*00ce*/ 	.short	(.L_36 - .L_35)
.L_35:
        /*00d0*/ 	.word	0x00000100
        /*00d4*/ 	.word	0x00000001
        /*00d8*/ 	.word	0x00000001


	//----- nvinfo : EIATTR_CBANK_PARAM_SIZE
	.align		4
.L_36:
        /*00dc*/ 	.byte	0x03, 0x19
        /*00de*/ 	.short	0x0050


	//----- nvinfo : EIATTR_PARAM_CBANK
	.align		4
        /*00e0*/ 	.byte	0x04, 0x0a
        /*00e2*/ 	.short	(.L_38 - .L_37)
	.align		4
.L_37:
        /*00e4*/ 	.word	index@(.nv.constant0.triton_)
        /*00e8*/ 	.short	0x0210
        /*00ea*/ 	.short	0x0050


	//----- nvinfo : EIATTR_SW_WAR
	.align		4
.L_38:
        /*00ec*/ 	.byte	0x04, 0x36
        /*00ee*/ 	.short	(.L_40 - .L_39)
.L_39:
        /*00f0*/ 	.word	0x00000008
.L_40:


//--------------------- .nv.callgraph             --------------------------
	.section	.nv.callgraph,"",@"SHT_CUDA_CALLGRAPH"
	.align	4
	.sectionentsize	8
	.align		4
        /*0000*/ 	.word	0x00000000
	.align		4
        /*0004*/ 	.word	0xffffffff
	.align		4
        /*0008*/ 	.word	0x00000000
	.align		4
        /*000c*/ 	.word	0xfffffffe
	.align		4
        /*0010*/ 	.word	0x00000000
	.align		4
        /*0014*/ 	.word	0xfffffffd
	.align		4
        /*0018*/ 	.word	0x00000000
	.align		4
        /*001c*/ 	.word	0xfffffffc


//--------------------- .nv.constant4             --------------------------
	.section	.nv.constant4,"a",@progbits
	.align	8
	.align		8
.nv.constant4:
        /*0000*/ 	.dword	_$_str


//--------------------- .text.triton_             --------------------------
	.section	.text.triton_,"ax",@progbits
	.align	128
        .global         triton_
        .type           triton_,@function
        .size           triton_,(.L_x_1 - triton_)
        .other          triton_,@"STO_CUDA_ENTRY STV_DEFAULT"
triton_:
.text.triton_:
[----:B------:R-:W0:Y:S01]  /*0000*/  LDC R1, c[0x0][0x28] ;  /* 0x00000a00ff017b82 */ /* 0x000e220000000800 */
[----:B------:R-:W1:Y:S07]  /*0010*/  S2R R0, SR_TID.X ;  /* 0x0000000000007919 */ /* 0x000e6e0000002100 */
[----:B------:R-:W2:Y:S01]  /*0020*/  LDC.64 R18, c[0x0][0x230] ;  /* 0x00008c00ff127b82 */ /* 0x000ea20000000a00 */
[----:B------:R-:W-:Y:S01]  /*0030*/  ULDC.64 UR4, c[0x0][0x258] ;  /* 0x0000960000047ab9 */ /* 0x000fe20000000a00 */
[----:B------:R-:W-:Y:S01]  /*0040*/  IMAD.MOV.U32 R14, RZ, RZ, RZ ;  /* 0x000000ffff0e7224 */ /* 0x000fe200078e00ff */
[----:B------:R-:W3:Y:S05]  /*0050*/  S2R R15, SR_CTAID.X ;  /* 0x00000000000f7919 */ /* 0x000eea0000002500 */
[----:B------:R-:W4:Y:S08]  /*0060*/  LDC.64 R2, c[0x0][0x240] ;  /* 0x00009000ff027b82 */ /* 0x000f300000000a00 */
[----:B------:R-:W5:Y:S08]  /*0070*/  LDC.64 R6, c[0x0][0x238] ;  /* 0x00008e00ff067b82 */ /* 0x000f700000000a00 */
[----:B------:R-:W2:Y:S01]  /*0080*/  LDC.64 R12, c[0x0][0x218] ;  /* 0x00008600ff0c7b82 */ /* 0x000ea20000000a00 */
[----:B-1----:R-:W-:-:S04]  /*0090*/  SHF.L.U32 R0, R0, 0x1, RZ ;  /* 0x0000000100007819 */ /* 0x002fc800000006ff */
[----:B------:R-:W-:-:S05]  /*00a0*/  LOP3.LUT R0, R0, 0x1fe, RZ, 0xc0, !PT ;  /* 0x000001fe00007812 */ /* 0x000fca00078ec0ff */
[----:B---3--:R-:W-:-:S04]  /*00b0*/  IMAD R15, R15, 0x200, R0 ;  /* 0x000002000f0f7824 */ /* 0x008fc800078e0200 */
[C---:B------:R-:W-:Y:S01]  /*00c0*/  IMAD.HI R8, R15.reuse, 0x2aaaaaab, RZ ;  /* 0x2aaaaaab0f087827 */ /* 0x040fe200078e02ff */
[----:B------:R-:W-:Y:S02]  /*00d0*/  SHF.R.S32.HI R0, RZ, 0x1f, R15 ;  /* 0x0000001fff007819 */ /* 0x000fe4000001140f */
[----:B------:R-:W-:Y:S02]  /*00e0*/  ISETP.GE.AND P2, PT, R15, UR5, PT ;  /* 0x000000050f007c0c */ /* 0x000fe4000bf46270 */
[----:B------:R-:W-:Y:S02]  /*00f0*/  LEA.HI R0, R0, R15, RZ, 0x7 ;  /* 0x0000000f00007211 */ /* 0x000fe400078f38ff */
[----:B------:R-:W-:Y:S02]  /*0100*/  SHF.R.U32.HI R9, RZ, 0x1f, R8 ;  /* 0x0000001fff097819 */ /* 0x000fe40000011608 */
[----:B------:R-:W-:Y:S02]  /*0110*/  SHF.R.S32.HI R10, RZ, 0x7, R0 ;  /* 0x00000007ff0a7819 */ /* 0x000fe40000011400 */
[----:B------:R-:W-:-:S03]  /*0120*/  LEA.HI.SX32 R8, R8, R9, 0x17 ;  /* 0x0000000908087211 */ /* 0x000fc600078fbaff */
[----:B------:R-:W-:Y:S01]  /*0130*/  IMAD.HI R4, R10, 0x2aaaaaab, RZ ;  /* 0x2aaaaaab0a047827 */ /* 0x000fe200078e02ff */
[C---:B------:R-:W-:Y:S02]  /*0140*/  ISETP.GE.AND P3, PT, R8.reuse, UR4, PT ;  /* 0x0000000408007c0c */ /* 0x040fe4000bf66270 */
[C---:B------:R-:W-:Y:S01]  /*0150*/  ISETP.GE.AND P1, PT, R8.reuse, UR4, !P2 ;  /* 0x0000000408007c0c */ /* 0x040fe2000d726270 */
[----:B------:R-:W-:Y:S01]  /*0160*/  IMAD R21, R8, -0xc00, R15 ;  /* 0xfffff40008157824 */ /* 0x000fe200078e020f */
[----:B------:R-:W-:Y:S02]  /*0170*/  SHF.R.U32.HI R5, RZ, 0x1f, R4 ;  /* 0x0000001fff057819 */ /* 0x000fe40000011604 */
[----:B------:R-:W-:Y:S01]  /*0180*/  ISETP.LT.AND P0, PT, R15, UR5, !P3 ;  /* 0x000000050f007c0c */ /* 0x000fe2000df01270 */
[----:B-----5:R-:W-:Y:S01]  /*0190*/  IMAD.WIDE R24, R21, 0x2, R6 ;  /* 0x0000000215187825 */ /* 0x020fe200078e0206 */
[----:B------:R-:W-:Y:S01]  /*01a0*/  LEA.HI R11, R4, R5, RZ, 0x1e ;  /* 0x00000005040b7211 */ /* 0x000fe200078ff0ff */
[----:B------:R-:W1:Y:S04]  /*01b0*/  LDC.64 R6, c[0x0][0x228] ;  /* 0x00008a00ff067b82 */ /* 0x000e680000000a00 */
[----:B------:R-:W-:Y:S01]  /*01c0*/  IMAD R11, R11, -0x18, R10 ;  /* 0xffffffe80b0b7824 */ /* 0x000fe200078e020a */
[----:B------:R-:W-:Y:S01]  /*01d0*/  IADD3 R10, R8, -UR4, RZ ;  /* 0x80000004080a7c10 */ /* 0x000fe2000fffe0ff */
[----:B------:R-:W-:Y:S01]  /*01e0*/  HFMA2.MMA R20, -RZ, RZ, 0, 0 ;  /* 0x00000000ff147435 */ /* 0x000fe200000001ff */
[----:B------:R-:W-:Y:S01]  /*01f0*/  ULDC.64 UR4, c[0x0][0x208] ;  /* 0x0000820000047ab9 */ /* 0x000fe20000000a00 */
[----:B------:R-:W3:Y:S01]  /*0200*/  LDC.64 R4, c[0x0][0x220] ;  /* 0x00008800ff047b82 */ /* 0x000ee20000000a00 */
[----:B------:R-:W-:Y:S01]  /*0210*/  CS2R R22, SRZ ;  /* 0x0000000000167805 */ /* 0x000fe2000001ff00 */
[C---:B------:R-:W-:Y:S01]  /*0220*/  IMAD R9, R10.reuse, 0xc00, R21 ;  /* 0x00000c000a097824 */ /* 0x040fe200078e0215 */
[----:B------:R5:W5:Y:S01]  /*0230*/  @P1 LDG.E.EL R14, desc[UR4][R24.64] ;  /* 0x00000004180e1981 */ /* 0x000b62000c2e1900 */
[----:B------:R-:W-:-:S02]  /*0240*/  IMAD R17, R10, 0x18, R11 ;  /* 0x000000180a117824 */ /* 0x000fc400078e020b */
[----:B------:R-:W-:Y:S02]  /*0250*/  IMAD R11, R8, 0x18, R11 ;  /* 0x00000018080b7824 */ /* 0x000fe400078e020b */
[----:B--2---:R-:W-:Y:S02]  /*0260*/  IMAD.WIDE R18, R9, 0x2, R18 ;  /* 0x0000000209127825 */ /* 0x004fe400078e0212 */
[----:B------:R-:W2:Y:S02]  /*0270*/  LDC.64 R8, c[0x0][0x210] ;  /* 0x00008400ff087b82 */ /* 0x000ea40000000a00 */
[----:B----4-:R-:W-:Y:S01]  /*0280*/  IMAD.WIDE R2, R17, 0x4, R2 ;  /* 0x0000000411027825 */ /* 0x010fe200078e0202 */
[----:B------:R-:W-:-:S06]  /*0290*/  CS2R R16, SRZ ;  /* 0x0000000000107805 */ /* 0x000fcc000001ff00 */
[----:B------:R-:W4:Y:S01]  /*02a0*/  @P1 LDG.E.EL R16, desc[UR4][R2.64] ;  /* 0x0000000402101981 */ /* 0x000f22000c2e1900 */
[----:B0-----:R-:W-:-:S03]  /*02b0*/  IMAD.WIDE R12, R21, 0x2, R12 ;  /* 0x00000002150c7825 */ /* 0x001fc600078e020c */
[----:B------:R0:W4:Y:S01]  /*02c0*/  @P1 LDG.E R17, desc[UR4][R18.64] ;  /* 0x0000000412111981 */ /* 0x000122000c1e1900 */
[----:B---3--:R-:W-:Y:S02]  /*02d0*/  IMAD.WIDE R4, R11, 0x4, R4 ;  /* 0x000000040b047825 */ /* 0x008fe400078e0204 */
[----:B------:R-:W3:Y:S01]  /*02e0*/  LDC.64 R10, c[0x0][0x248] ;  /* 0x00009200ff0a7b82 */ /* 0x000ee20000000a00 */
[----:B-----5:R-:W-:Y:S01]  /*02f0*/  LOP3.LUT R24, R0, 0xffffff80, RZ, 0xc0, !PT ;  /* 0xffffff8000187812 */ /* 0x020fe200078ec0ff */
[----:B------:R-:W-:Y:S01]  /*0300*/  IMAD.MOV.U32 R21, RZ, RZ, RZ ;  /* 0x000000ffff157224 */ /* 0x000fe200078e00ff */
[----:B------:R-:W5:Y:S04]  /*0310*/  @P0 LDG.E.EL R20, desc[UR4][R4.64] ;  /* 0x0000000404140981 */ /* 0x000f68000c2e1900 */
[----:B------:R1:W5:Y:S01]  /*0320*/  @P0 LDG.E.EL R22, desc[UR4][R4.64] ;  /* 0x0000000404160981 */ /* 0x000362000c2e1900 */
[C---:B--2---:R-:W-:Y:S01]  /*0330*/  IMAD.WIDE R8, R15.reuse, 0x2, R8 ;  /* 0x000000020f087825 */ /* 0x044fe200078e0208 */
[----:B------:R-:W-:Y:S01]  /*0340*/  MOV R0, RZ ;  /* 0x000000ff00007202 */ /* 0x000fe20000000f00 */
[----:B0-----:R-:W-:Y:S01]  /*0350*/  HFMA2.MMA R18, -RZ, RZ, 0, 0 ;  /* 0x00000000ff127435 */ /* 0x001fe200000001ff */
[----:B------:R-:W2:Y:S01]  /*0360*/  @P0 LDG.E.EL R23, desc[UR4][R12.64] ;  /* 0x000000040c170981 */ /* 0x000ea2000c2e1900 */
[----:B------:R-:W-:-:S03]  /*0370*/  IMAD.IADD R19, R15, 0x1, -R24 ;  /* 0x000000010f137824 */ /* 0x000fc600078e0a18 */
[----:B------:R-:W2:Y:S01]  /*0380*/  @P0 LDG.E R21, desc[UR4][R8.64] ;  /* 0x0000000408150981 */ /* 0x000ea2000c1e1900 */
[----:B-1----:R-:W-:-:S03]  /*0390*/  IMAD.WIDE R6, R19, 0x2, R6 ;  /* 0x0000000213067825 */ /* 0x002fc600078e0206 */
[----:B------:R0:W2:Y:S01]  /*03a0*/  @P1 LDG.E.EL R0, desc[UR4][R2.64] ;  /* 0x0000000402001981 */ /* 0x0000a2000c2e1900 */
[----:B------:R-:W-:-:S03]  /*03b0*/  IMAD.MOV.U32 R4, RZ, RZ, RZ ;  /* 0x000000ffff047224 */ /* 0x000fc600078e00ff */
[----:B------:R1:W2:Y:S01]  /*03c0*/  @P0 LDG.E.EL R18, desc[UR4][R6.64] ;  /* 0x0000000406120981 */ /* 0x0002a2000c2e1900 */
[----:B---3--:R-:W-:-:S05]  /*03d0*/  IMAD.WIDE R10, R19, 0x2, R10 ;  /* 0x00000002130a7825 */ /* 0x008fca00078e020a */
[----:B------:R3:W3:Y:S01]  /*03e0*/  @P1 LDG.E.EL R4, desc[UR4][R10.64] ;  /* 0x000000040a041981 */ /* 0x0006e2000c2e1900 */
[----:B------:R-:W-:Y:S02]  /*03f0*/  MOV R5, 0x3c000000 ;  /* 0x3c00000000057802 */ /* 0x000fe40000000f00 */
[----:B------:R-:W-:-:S04]  /*0400*/  SEL R14, R14, RZ, P1 ;  /* 0x000000ff0e0e7207 */ /* 0x000fc80000800000 */
[----:B0-----:R-:W-:Y:S02]  /*0410*/  PRMT R3, R14, 0x7632, R3 ;  /* 0x000076320e037816 */ /* 0x001fe40000000003 */
[----:B----4-:R-:W-:Y:S02]  /*0420*/  SEL R8, R16, RZ, P1 ;  /* 0x000000ff10087207 */ /* 0x010fe40000800000 */
[----:B------:R-:W-:-:S03]  /*0430*/  SEL R17, R17, RZ, P1 ;  /* 0x000000ff11117207 */ /* 0x000fc60000800000 */
[-C--:B------:R-:W-:Y:S01]  /*0440*/  FFMA R8, R8, R5.reuse, 9.9999999747524270788e-07 ;  /* 0x358637bd08087423 */ /* 0x080fe20000000005 */
[----:B------:R-:W-:Y:S02]  /*0450*/  PRMT R2, R17, 0x7632, R2 ;  /* 0x0000763211027816 */ /* 0x000fe40000000002 */
[----:B-----5:R-:W-:Y:S02]  /*0460*/  SEL R20, R20, RZ, P0 ;  /* 0x000000ff14147207 */ /* 0x020fe40000000000 */
[----:B------:R-:W-:Y:S01]  /*0470*/  SEL R22, R22, RZ, P0 ;  /* 0x000000ff16167207 */ /* 0x000fe20000000000 */
[----:B------:R0:W4:Y:S02]  /*0480*/  MUFU.RSQ R9, R8 ;  /* 0x0000000800097308 */ /* 0x0001240000001400 */
[----:B-1----:R-:W-:Y:S01]  /*0490*/  FFMA R7, R20, R5, 9.9999999747524270788e-07 ;  /* 0x358637bd14077423 */ /* 0x002fe20000000005 */
[----:B------:R-:W-:Y:S01]  /*04a0*/  SHF.L.U32 R3, R3, 0x10, RZ ;  /* 0x0000001003037819 */ /* 0x000fe200000006ff */
[----:B------:R-:W-:Y:S01]  /*04b0*/  IMAD.U32 R2, R2, 0x10000, RZ ;  /* 0x0001000002027824 */ /* 0x000fe200078e00ff */
[----:B--2---:R-:W-:-:S02]  /*04c0*/  SEL R23, R23, RZ, P0 ;  /* 0x000000ff17177207 */ /* 0x004fc40000000000 */
[----:B------:R-:W-:Y:S01]  /*04d0*/  SEL R21, R21, RZ, P0 ;  /* 0x000000ff15157207 */ /* 0x000fe20000000000 */
[----:B0-----:R-:W-:Y:S01]  /*04e0*/  FFMA R8, R22, R5, 9.9999999747524270788e-07 ;  /* 0x358637bd16087423 */ /* 0x001fe20000000005 */
[----:B------:R-:W-:Y:S01]  /*04f0*/  SHF.L.U32 R12, R17, 0x10, RZ ;  /* 0x00000010110c7819 */ /* 0x000fe200000006ff */
[----:B------:R-:W0:Y:S01]  /*0500*/  MUFU.RSQ R7, R7 ;  /* 0x0000000700077308 */ /* 0x000e220000001400 */
[--C-:B------:R-:W-:Y:S01]  /*0510*/  FADD R6, R2, R3.reuse ;  /* 0x0000000302067221 */ /* 0x100fe20000000000 */
[----:B------:R-:W-:Y:S01]  /*0520*/  IMAD.U32 R13, R14, 0x10000, RZ ;  /* 0x000100000e0d7824 */ /* 0x000fe200078e00ff */
[----:B------:R-:W-:Y:S02]  /*0530*/  PRMT R3, R23, 0x7632, R3 ;  /* 0x0000763217037816 */ /* 0x000fe40000000003 */
[----:B------:R-:W-:Y:S02]  /*0540*/  PRMT R2, R21, 0x7632, R2 ;  /* 0x0000763215027816 */ /* 0x000fe40000000002 */
[----:B---3--:R-:W-:Y:S01]  /*0550*/  SEL R10, R0, RZ, P1 ;  /* 0x000000ff000a7207 */ /* 0x008fe20000800000 */
[----:B------:R-:W1:Y:S01]  /*0560*/  MUFU.RSQ R8, R8 ;  /* 0x0000000800087308 */ /* 0x000e620000001400 */
[----:B------:R-:W-:Y:S01]  /*0570*/  FADD R12, R12, R13 ;  /* 0x0000000d0c0c7221 */ /* 0x000fe20000000000 */
[----:B------:R-:W-:-:S02]  /*0580*/  SHF.L.U32 R3, R3, 0x10, RZ ;  /* 0x0000001003037819 */ /* 0x000fc400000006ff */
[----:B------:R-:W-:Y:S01]  /*0590*/  SHF.L.U32 R2, R2, 0x10, RZ ;  /* 0x0000001002027819 */ /* 0x000fe200000006ff */
[----:B------:R-:W-:Y:S01]  /*05a0*/  FFMA R10, R10, R5, 9.9999999747524270788e-07 ;  /* 0x358637bd0a0a7423 */ /* 0x000fe20000000005 */
[----:B------:R-:W-:Y:S01]  /*05b0*/  SHF.L.U32 R11, R21, 0x10, RZ ;  /* 0x00000010150b7819 */ /* 0x000fe200000006ff */
[----:B------:R-:W-:Y:S01]  /*05c0*/  IMAD.U32 R14, R23, 0x10000, RZ ;  /* 0x00010000170e7824 */ /* 0x000fe200078e00ff */
[----:B------:R-:W-:Y:S01]  /*05d0*/  SEL R18, R18, RZ, P0 ;  /* 0x000000ff12127207 */ /* 0x000fe20000000000 */
[----:B----4-:R-:W-:Y:S01]  /*05e0*/  FMUL R0, R9, R12 ;  /* 0x0000000c09007220 */ /* 0x010fe20000400000 */
[----:B------:R-:W-:Y:S01]  /*05f0*/  FADD R12, R2, R3 ;  /* 0x00000003020c7221 */ /* 0x000fe20000000000 */
[----:B------:R2:W3:Y:S01]  /*0600*/  MUFU.RSQ R9, R10 ;  /* 0x0000000a00097308 */ /* 0x0004e20000001400 */
[----:B------:R-:W4:Y:S01]  /*0610*/  LDC.64 R2, c[0x0][0x250] ;  /* 0x00009400ff027b82 */ /* 0x000f220000000a00 */
[----:B------:R-:W-:Y:S01]  /*0620*/  PRMT R5, R18, 0x7632, R5 ;  /* 0x0000763212057816 */ /* 0x000fe20000000005 */
[----:B------:R-:W-:Y:S01]  /*0630*/  FADD R11, R11, R14 ;  /* 0x0000000e0b0b7221 */ /* 0x000fe20000000000 */
[----:B------:R-:W-:Y:S01]  /*0640*/  SEL R4, R4, RZ, P1 ;  /* 0x000000ff04047207 */ /* 0x000fe20000800000 */
[----:B0-----:R-:W-:Y:S01]  /*0650*/  FMUL R7, R7, R12 ;  /* 0x0000000c07077220 */ /* 0x001fe20000400000 */
[----:B------:R-:W-:Y:S01]  /*0660*/  SHF.L.U32 R12, R5, 0x10, RZ ;  /* 0x00000010050c7819 */ /* 0x000fe200000006ff */
[----:B-1----:R-:W-:Y:S01]  /*0670*/  FMUL R8, R8, R11 ;  /* 0x0000000b08087220 */ /* 0x002fe20000400000 */
[----:B------:R-:W-:Y:S01]  /*0680*/  PRMT R11, R4, 0x7632, R11 ;  /* 0x00007632040b7816 */ /* 0x000fe2000000000b */
[----:B------:R-:W-:Y:S01]  /*0690*/  IMAD.U32 R5, R18, 0x10000, RZ ;  /* 0x0001000012057824 */ /* 0x000fe200078e00ff */
[----:B--2---:R-:W-:Y:S01]  /*06a0*/  SHF.L.U32 R10, R4, 0x10, RZ ;  /* 0x00000010040a7819 */ /* 0x004fe200000006ff */
[----:B------:R-:W-:Y:S01]  /*06b0*/  FADD R4, RZ, R12 ;  /* 0x0000000cff047221 */ /* 0x000fe20000000000 */
[----:B------:R-:W-:Y:S01]  /*06c0*/  SHF.L.U32 R11, R11, 0x10, RZ ;  /* 0x000000100b0b7819 */ /* 0x000fe200000006ff */
[----:B------:R-:W-:-:S02]  /*06d0*/  FADD R5, RZ, R5 ;  /* 0x00000005ff057221 */ /* 0x000fc40000000000 */
[----:B------:R-:W-:Y:S01]  /*06e0*/  FMUL R4, R7, R4 ;  /* 0x0000000407047220 */ /* 0x000fe20000400000 */
[----:B---3--:R-:W-:Y:S01]  /*06f0*/  FMUL R6, R9, R6 ;  /* 0x0000000609067220 */ /* 0x008fe20000400000 */
[----:B------:R-:W-:Y:S01]  /*0700*/  FADD R7, RZ, R10 ;  /* 0x0000000aff077221 */ /* 0x000fe20000000000 */
[----:B------:R-:W-:Y:S01]  /*0710*/  FADD R11, RZ, R11 ;  /* 0x0000000bff0b7221 */ /* 0x000fe20000000000 */
[----:B------:R-:W-:Y:S02]  /*0720*/  FMUL R5, R8, R5 ;  /* 0x0000000508057220 */ /* 0x000fe40000400000 */
[----:B------:R-:W-:Y:S01]  /*0730*/  @P3 FMUL R5, R0, R7 ;  /* 0x0000000700053220 */ /* 0x000fe20000400000 */
[----:B------:R-:W-:Y:S01]  /*0740*/  @P3 FMUL R4, R6, R11 ;  /* 0x0000000b06043220 */ /* 0x000fe20000400000 */
[----:B----4-:R-:W-:-:S04]  /*0750*/  IMAD.WIDE R2, R15, 0x2, R2 ;  /* 0x000000020f027825 */ /* 0x010fc800078e0202 */
[----:B------:R-:W-:Y:S01]  /*0760*/  F2FP.BF16.F32.PACK_AB R5, R4, R5 ;  /* 0x000000050405723e */ /* 0x000fe200000010ff */
[----:B------:R-:W-:Y:S06]  /*0770*/  @P2 EXIT ;  /* 0x000000000000294d */ /* 0x000fec0003800000 */
[----:B------:R-:W-:Y:S01]  /*0780*/  STG.E desc[UR4][R2.64], R5 ;  /* 0x0000000502007986 */ /* 0x000fe2000c101904 */
[----:B------:R-:W-:Y:S05]  /*0790*/  EXIT ;  /* 0x000000000000794d */ /* 0x000fea0003800000 */
.L_x_0:
[----:B------:R-:W-:-:S00]  /*07a0*/  BRA `(.L_x_0) ;  /* 0xfffffffc00fc7947 */ /* 0x000fc0000383ffff */
[----:B------:R-:W-:-:S00]  /*07b0*/  NOP ;  /* 0x0000000000007918 */ /* 0x000fc00000000000 */
        /* <DEDUP_REMOVED lines=12> */
.L_x_1:


//--------------------- .nv.global.init           --------------------------
	.section	.nv.global.init,"aw",@progbits
.nv.global.init:
	.type		_$_str,@object
	.size		_$_str,(.L_0 - _$_str)
_$_str:
        /*0000*/ 	.byte	0x5f, 0x5f, 0x43, 0x55, 0x44, 0x41, 0x5f, 0x46, 0x54, 0x5a, 0x00
.L_0:


//--------------------- .nv.constant0.triton_     --------------------------
	.section	.nv.constant0.triton_,"a",@progbits
	.sectionflags	@""
	.align	4
.nv.constant0.triton_:
	.zero		608
